	.headerflags	@"EF_CUDA_TEXMODE_UNIFIED EF_CUDA_64BIT_ADDRESS EF_CUDA_ACCELERATORS EF_CUDA_SM90 EF_CUDA_VIRTUAL_SM(EF_CUDA_SM90)"
	.elftype	@"ET_EXEC"


//--------------------- .nv.info                  --------------------------
	.section	.nv.info,"",@"SHT_CUDA_INFO"
	.align	4


	//----- nvinfo : EIATTR_REGCOUNT
	.align		4
        /*0000*/ 	.byte	0x04, 0x2f
        /*0002*/ 	.short	(.L_1 - .L_0)
	.align		4
.L_0:
        /*0004*/ 	.word	index@(triton_poi_fused_cat_40)
        /*0008*/ 	.word	0x00000014


	//----- nvinfo : EIATTR_MIN_STACK_SIZE
	.align		4
.L_1:
        /*000c*/ 	.byte	0x04, 0x12
        /*000e*/ 	.short	(.L_3 - .L_2)
	.align		4
.L_2:
        /*0010*/ 	.word	index@(triton_poi_fused_cat_40)
        /*0014*/ 	.word	0x00000000


	//----- nvinfo : EIATTR_FRAME_SIZE
	.align		4
.L_3:
        /*0018*/ 	.byte	0x04, 0x11
        /*001a*/ 	.short	(.L_5 - .L_4)
	.align		4
.L_4:
        /*001c*/ 	.word	index@(triton_poi_fused_cat_40)
        /*0020*/ 	.word	0x00000000


	//----- nvinfo : EIATTR_MIN_STACK_SIZE
	.align		4
.L_5:
        /*0024*/ 	.byte	0x04, 0x12
        /*0026*/ 	.short	(.L_7 - .L_6)
	.align		4
.L_6:
        /*0028*/ 	.word	index@(triton_poi_fused_cat_40)
        /*002c*/ 	.word	0x00000000
.L_7:


//--------------------- .nv.info.triton_poi_fused_cat_40 --------------------------
	.section	.nv.info.triton_poi_fused_cat_40,"",@"SHT_CUDA_INFO"
	.sectionflags	@""
	.align	4


	//----- nvinfo : EIATTR_CUDA_API_VERSION
	.align		4
        /*0000*/ 	.byte	0x04, 0x37
        /*0002*/ 	.short	(.L_9 - .L_8)
.L_8:
        /*0004*/ 	.word	0x0000007c


	//----- nvinfo : EIATTR_KPARAM_INFO
	.align		4
.L_9:
        /*0008*/ 	.byte	0x04, 0x17
        /*000a*/ 	.short	(.L_11 - .L_10)
.L_10:
        /*000c*/ 	.word	0x00000000
        /*0010*/ 	.short	0x0005
        /*0012*/ 	.short	0x0028
        /*0014*/ 	.byte	0x00, 0xf0, 0x11, 0x00


	//----- nvinfo : EIATTR_KPARAM_INFO
	.align		4
.L_11:
        /*0018*/ 	.byte	0x04, 0x17
        /*001a*/ 	.short	(.L_13 - .L_12)
.L_12:
        /*001c*/ 	.word	0x00000000
        /*0020*/ 	.short	0x0004
        /*0022*/ 	.short	0x0020
        /*0024*/ 	.byte	0x00, 0xf4, 0x21, 0x00


	//----- nvinfo : EIATTR_KPARAM_INFO
	.align		4
.L_13:
        /*0028*/ 	.byte	0x04, 0x17
        /*002a*/ 	.short	(.L_15 - .L_14)
.L_14:
        /*002c*/ 	.word	0x00000000
        /*0030*/ 	.short	0x0003
        /*0032*/ 	.short	0x0018
        /*0034*/ 	.byte	0x00, 0xf4, 0x21, 0x00


	//----- nvinfo : EIATTR_KPARAM_INFO
	.align		4
.L_15:
        /*0038*/ 	.byte	0x04, 0x17
        /*003a*/ 	.short	(.L_17 - .L_16)
.L_16:
        /*003c*/ 	.word	0x00000000
        /*0040*/ 	.short	0x0002
        /*0042*/ 	.short	0x0010
        /*0044*/ 	.byte	0x00, 0xf4, 0x21, 0x00


	//----- nvinfo : EIATTR_KPARAM_INFO
	.align		4
.L_17:
        /*0048*/ 	.byte	0x04, 0x17
        /*004a*/ 	.short	(.L_19 - .L_18)
.L_18:
        /*004c*/ 	.word	0x00000000
        /*0050*/ 	.short	0x0001
        /*0052*/ 	.short	0x0008
        /*0054*/ 	.byte	0x00, 0xf4, 0x21, 0x00


	//----- nvinfo : EIATTR_KPARAM_INFO
	.align		4
.L_19:
        /*0058*/ 	.byte	0x04, 0x17
        /*005a*/ 	.short	(.L_21 - .L_20)
.L_20:
        /*005c*/ 	.word	0x00000000
        /*0060*/ 	.short	0x0000
        /*0062*/ 	.short	0x0000
        /*0064*/ 	.byte	0x00, 0xf4, 0x21, 0x00


	//----- nvinfo : EIATTR_SPARSE_MMA_MASK
	.align		4
.L_21:
        /*0068*/ 	.byte	0x03, 0x50
        /*006a*/ 	.short	0x0000


	//----- nvinfo : EIATTR_MAXREG_COUNT
	.align		4
        /*006c*/ 	.byte	0x03, 0x1b
        /*006e*/ 	.short	0x00ff


	//----- nvinfo : EIATTR_EXIT_INSTR_OFFSETS
	.align		4
        /*0070*/ 	.byte	0x04, 0x1c
        /*0072*/ 	.short	(.L_23 - .L_22)


	//   ....[0]....
.L_22:
        /*0074*/ 	.word	0x000001f0


	//   ....[1]....
        /*0078*/ 	.word	0x00000210


	//----- nvinfo : EIATTR_REQNTID
	.align		4
.L_23:
        /*007c*/ 	.byte	0x04, 0x10
        /*007e*/ 	.short	(.L_25 - .L_24)
.L_24:
        /*0080*/ 	.word	0x00000080
        /*0084*/ 	.word	0x00000001
        /*0088*/ 	.word	0x00000001


	//----- nvinfo : EIATTR_CBANK_PARAM_SIZE
	.align		4
.L_25:
        /*008c*/ 	.byte	0x03, 0x19
        /*008e*/ 	.short	0x002c


	//----- nvinfo : EIATTR_PARAM_CBANK
	.align		4
        /*0090*/ 	.byte	0x04, 0x0a
        /*0092*/ 	.short	(.L_27 - .L_26)
	.align		4
.L_26:
        /*0094*/ 	.word	index@(.nv.constant0.triton_poi_fused_cat_40)
        /*0098*/ 	.short	0x0210
        /*009a*/ 	.short	0x002c


	//----- nvinfo : EIATTR_SW_WAR
	.align		4
.L_27:
        /*009c*/ 	.byte	0x04, 0x36
        /*009e*/ 	.short	(.L_29 - .L_28)
.L_28:
        /*00a0*/ 	.word	0x00000008
.L_29:


//--------------------- .nv.callgraph             --------------------------
	.section	.nv.callgraph,"",@"SHT_CUDA_CALLGRAPH"
	.align	4
	.sectionentsize	8
	.align		4
        /*0000*/ 	.word	0x00000000
	.align		4
        /*0004*/ 	.word	0xffffffff
	.align		4
        /*0008*/ 	.word	0x00000000
	.align		4
        /*000c*/ 	.word	0xfffffffe
	.align		4
        /*0010*/ 	.word	0x00000000
	.align		4
        /*0014*/ 	.word	0xfffffffd
	.align		4
        /*0018*/ 	.word	0x00000000
	.align		4
        /*001c*/ 	.word	0xfffffffc


//--------------------- .text.triton_poi_fused_cat_40 --------------------------
	.section	.text.triton_poi_fused_cat_40,"ax",@progbits
	.align	128
        .global         triton_poi_fused_cat_40
        .type           triton_poi_fused_cat_40,@function
        .size           triton_poi_fused_cat_40,(.L_x_1 - triton_poi_fused_cat_40)
        .other          triton_poi_fused_cat_40,@"STO_CUDA_ENTRY STV_DEFAULT"
triton_poi_fused_cat_40:
.text.triton_poi_fused_cat_40:
[----:B------:R-:W0:Y:S02]  /*0000*/  LDC R1, c[0x0][0x28] ;  /* 0x00000a00ff017b82 */ /* 0x000e240000000800 */
[----:B------:R-:W1:Y:S01]  /*0010*/  S2R R0, SR_TID.X ;  /* 0x0000000000007919 */ /* 0x000e620000002100 */
[----:B------:R-:W2:Y:S01]  /*0020*/  LDC.64 R6, c[0x0][0x210] ;  /* 0x00008400ff067b82 */ /* 0x000ea20000000a00 */
[----:B------:R-:W-:Y:S01]  /*0030*/  ULDC.64 UR4, c[0x0][0x208] ;  /* 0x0000820000047ab9 */ /* 0x000fe20000000a00 */
[----:B------:R-:W3:Y:S06]  /*0040*/  S2R R5, SR_CTAID.X ;  /* 0x0000000000057919 */ /* 0x000eec0000002500 */
[----:B------:R-:W4:Y:S08]  /*0050*/  LDC.64 R8, c[0x0][0x218] ;  /* 0x00008600ff087b82 */ /* 0x000f300000000a00 */
[----:B------:R-:W5:Y:S01]  /*0060*/  LDC.64 R10, c[0x0][0x220] ;  /* 0x00008800ff0a7b82 */ /* 0x000f620000000a00 */
[----:B-1----:R-:W-:-:S05]  /*0070*/  LOP3.LUT R0, R0, 0x7f, RZ, 0xc0, !PT ;  /* 0x0000007f00007812 */ /* 0x002fca00078ec0ff */
[----:B---3--:R-:W-:Y:S02]  /*0080*/  IMAD R5, R5, 0x80, R0 ;  /* 0x0000008005057824 */ /* 0x008fe400078e0200 */
[----:B------:R-:W-:Y:S02]  /*0090*/  IMAD.MOV.U32 R0, RZ, RZ, RZ ;  /* 0x000000ffff007224 */ /* 0x000fe400078e00ff */
[C---:B--2---:R-:W-:Y:S01]  /*00a0*/  IMAD.WIDE R6, R5.reuse, 0x4, R6 ;  /* 0x0000000405067825 */ /* 0x044fe200078e0206 */
[----:B------:R-:W-:-:S13]  /*00b0*/  ISETP.GE.AND P0, PT, R5, 0x800, PT ;  /* 0x000008000500780c */ /* 0x000fda0003f06270 */
[----:B------:R4:W2:Y:S01]  /*00c0*/  @!P0 LDG.E R0, desc[UR4][R6.64] ;  /* 0x0000000406008981 */ /* 0x0008a2000c1e1900 */
[----:B------:R-:W-:-:S04]  /*00d0*/  SHF.R.S32.HI R2, RZ, 0x1f, R5 ;  /* 0x0000001fff027819 */ /* 0x000fc80000011405 */
[----:B------:R-:W-:Y:S02]  /*00e0*/  LEA.HI R4, R2, R5, RZ, 0x9 ;  /* 0x0000000502047211 */ /* 0x000fe400078f48ff */
[----:B------:R-:W1:Y:S02]  /*00f0*/  LDC.64 R2, c[0x0][0x228] ;  /* 0x00008a00ff027b82 */ /* 0x000e640000000a00 */
[----:B------:R-:W-:Y:S02]  /*0100*/  LOP3.LUT R14, R4, 0xfffffe00, RZ, 0xc0, !PT ;  /* 0xfffffe00040e7812 */ /* 0x000fe400078ec0ff */
[----:B------:R-:W-:Y:S02]  /*0110*/  SHF.R.S32.HI R12, RZ, 0x9, R4 ;  /* 0x00000009ff0c7819 */ /* 0x000fe40000011404 */
[----:B------:R-:W-:Y:S02]  /*0120*/  IADD3 R13, R5, -R14, RZ ;  /* 0x8000000e050d7210 */ /* 0x000fe40007ffe0ff */
[----:B------:R-:W3:Y:S03]  /*0130*/  LDC.64 R4, c[0x0][0x230] ;  /* 0x00008c00ff047b82 */ /* 0x000ee60000000a00 */
[----:B------:R-:W-:-:S04]  /*0140*/  IMAD R13, R12, 0x2200, R13 ;  /* 0x000022000c0d7824 */ /* 0x000fc800078e020d */
[----:B------:R-:W-:Y:S02]  /*0150*/  IMAD.IADD R15, R14, 0x1, R13 ;  /* 0x000000010e0f7824 */ /* 0x000fe400078e020d */
[----:B----4-:R-:W-:-:S03]  /*0160*/  IMAD.WIDE R6, R13, 0x4, R8 ;  /* 0x000000040d067825 */ /* 0x010fc600078e0208 */
[----:B------:R-:W-:Y:S01]  /*0170*/  IADD3 R17, R14, R15, RZ ;  /* 0x0000000f0e117210 */ /* 0x000fe20007ffe0ff */
[----:B-----5:R-:W-:-:S04]  /*0180*/  IMAD.WIDE R8, R15, 0x4, R10 ;  /* 0x000000040f087825 */ /* 0x020fc800078e020a */
[----:B-1----:R-:W-:Y:S01]  /*0190*/  IMAD.WIDE R2, R17, 0x4, R2 ;  /* 0x0000000411027825 */ /* 0x002fe200078e0202 */
[----:B------:R-:W-:-:S05]  /*01a0*/  IADD3 R17, R14, R17, RZ ;  /* 0x000000110e117210 */ /* 0x000fca0007ffe0ff */
[----:B---3--:R-:W-:Y:S01]  /*01b0*/  IMAD.WIDE R4, R17, 0x4, R4 ;  /* 0x0000000411047825 */ /* 0x008fe200078e0204 */
[----:B--2---:R1:W-:Y:S04]  /*01c0*/  @!P0 STG.E desc[UR4][R6.64], R0 ;  /* 0x0000000006008986 */ /* 0x0043e8000c101904 */
[----:B------:R1:W-:Y:S04]  /*01d0*/  @!P0 STG.E desc[UR4][R8.64], R0 ;  /* 0x0000000008008986 */ /* 0x0003e8000c101904 */
[----:B------:R1:W-:Y:S01]  /*01e0*/  @!P0 STG.E desc[UR4][R2.64], R0 ;  /* 0x0000000002008986 */ /* 0x0003e2000c101904 */
[----:B------:R-:W-:Y:S05]  /*01f0*/  @P0 EXIT ;  /* 0x000000000000094d */ /* 0x000fea0003800000 */
[----:B------:R-:W-:Y:S01]  /*0200*/  STG.E desc[UR4][R4.64], R0 ;  /* 0x0000000004007986 */ /* 0x000fe2000c101904 */
[----:B------:R-:W-:Y:S05]  /*0210*/  EXIT ;  /* 0x000000000000794d */ /* 0x000fea0003800000 */
.L_x_0:
[----:B------:R-:W-:-:S00]  /*0220*/  BRA `(.L_x_0) ;  /* 0xfffffffc00fc7947 */ /* 0x000fc0000383ffff */
[----:B------:R-:W-:-:S00]  /*0230*/  NOP ;  /* 0x0000000000007918 */ /* 0x000fc00000000000 */
        /* <DEDUP_REMOVED lines=12> */
.L_x_1:


//--------------------- .nv.constant0.triton_poi_fused_cat_40 --------------------------
	.section	.nv.constant0.triton_poi_fused_cat_40,"a",@progbits
	.sectionflags	@""
	.align	4
.nv.constant0.triton_poi_fused_cat_40:
	.zero		572
